//
// Generated by NVIDIA NVVM Compiler
//
// Compiler Build ID: CL-36424714
// Cuda compilation tools, release 13.0, V13.0.88
// Based on NVVM 20.0.0
//

.version 9.0
.target sm_100
.address_size 64

	// .globl	_Z12fp32_to_fp16PKfP6__halfi

.visible .entry _Z12fp32_to_fp16PKfP6__halfi(
	.param .u64 .ptr .align 1 _Z12fp32_to_fp16PKfP6__halfi_param_0,
	.param .u64 .ptr .align 1 _Z12fp32_to_fp16PKfP6__halfi_param_1,
	.param .u32 _Z12fp32_to_fp16PKfP6__halfi_param_2
)
{
	.reg .pred 	%p<2>;
	.reg .b16 	%rs<2>;
	.reg .b32 	%r<6>;
	.reg .b32 	%f<2>;
	.reg .b64 	%rd<9>;

	ld.param.u64 	%rd1, [_Z12fp32_to_fp16PKfP6__halfi_param_0];
	ld.param.u64 	%rd2, [_Z12fp32_to_fp16PKfP6__halfi_param_1];
	ld.param.u32 	%r2, [_Z12fp32_to_fp16PKfP6__halfi_param_2];
	mov.u32 	%r3, %ctaid.x;
	mov.u32 	%r4, %ntid.x;
	mov.u32 	%r5, %tid.x;
	mad.lo.s32 	%r1, %r3, %r4, %r5;
	setp.ge.s32 	%p1, %r1, %r2;
	@%p1 bra 	$L__BB0_2;
	cvta.to.global.u64 	%rd3, %rd1;
	cvta.to.global.u64 	%rd4, %rd2;
	mul.wide.s32 	%rd5, %r1, 4;
	add.s64 	%rd6, %rd3, %rd5;
	ld.global.f32 	%f1, [%rd6];
	// begin inline asm
	{  cvt.rn.f16.f32 %rs1, %f1;}

	// end inline asm
	mul.wide.s32 	%rd7, %r1, 2;
	add.s64 	%rd8, %rd4, %rd7;
	st.global.u16 	[%rd8], %rs1;
$L__BB0_2:
	ret;

}
	// .globl	_Z12fp16_to_fp32PK6__halfPfi
.visible .entry _Z12fp16_to_fp32PK6__halfPfi(
	.param .u64 .ptr .align 1 _Z12fp16_to_fp32PK6__halfPfi_param_0,
	.param .u64 .ptr .align 1 _Z12fp16_to_fp32PK6__halfPfi_param_1,
	.param .u32 _Z12fp16_to_fp32PK6__halfPfi_param_2
)
{
	.reg .pred 	%p<2>;
	.reg .b16 	%rs<2>;
	.reg .b32 	%r<6>;
	.reg .b32 	%f<2>;
	.reg .b64 	%rd<9>;

	ld.param.u64 	%rd1, [_Z12fp16_to_fp32PK6__halfPfi_param_0];
	ld.param.u64 	%rd2, [_Z12fp16_to_fp32PK6__halfPfi_param_1];
	ld.param.u32 	%r2, [_Z12fp16_to_fp32PK6__halfPfi_param_2];
	mov.u32 	%r3, %ctaid.x;
	mov.u32 	%r4, %ntid.x;
	mov.u32 	%r5, %tid.x;
	mad.lo.s32 	%r1, %r3, %r4, %r5;
	setp.ge.s32 	%p1, %r1, %r2;
	@%p1 bra 	$L__BB1_2;
	cvta.to.global.u64 	%rd3, %rd1;
	cvta.to.global.u64 	%rd4, %rd2;
	mul.wide.s32 	%rd5, %r1, 2;
	add.s64 	%rd6, %rd3, %rd5;
	ld.global.u16 	%rs1, [%rd6];
	// begin inline asm
	{  cvt.f32.f16 %f1, %rs1;}

	// end inline asm
	mul.wide.s32 	%rd7, %r1, 4;
	add.s64 	%rd8, %rd4, %rd7;
	st.global.f32 	[%rd8], %f1;
$L__BB1_2:
	ret;

}
	// .globl	_Z13quantize_int8PKfPafi
.visible .entry _Z13quantize_int8PKfPafi(
	.param .u64 .ptr .align 1 _Z13quantize_int8PKfPafi_param_0,
	.param .u64 .ptr .align 1 _Z13quantize_int8PKfPafi_param_1,
	.param .f32 _Z13quantize_int8PKfPafi_param_2,
	.param .u32 _Z13quantize_int8PKfPafi_param_3
)
{
	.reg .pred 	%p<2>;
	.reg .b32 	%r<7>;
	.reg .b32 	%f<10>;
	.reg .b64 	%rd<9>;

	ld.param.u64 	%rd1, [_Z13quantize_int8PKfPafi_param_0];
	ld.param.u64 	%rd2, [_Z13quantize_int8PKfPafi_param_1];
	ld.param.f32 	%f1, [_Z13quantize_int8PKfPafi_param_2];
	ld.param.u32 	%r2, [_Z13quantize_int8PKfPafi_param_3];
	mov.u32 	%r3, %ctaid.x;
	mov.u32 	%r4, %ntid.x;
	mov.u32 	%r5, %tid.x;
	mad.lo.s32 	%r1, %r3, %r4, %r5;
	setp.ge.s32 	%p1, %r1, %r2;
	@%p1 bra 	$L__BB2_2;
	cvta.to.global.u64 	%rd3, %rd1;
	cvta.to.global.u64 	%rd4, %rd2;
	cvt.s64.s32 	%rd5, %r1;
	mul.wide.s32 	%rd6, %r1, 4;
	add.s64 	%rd7, %rd3, %rd6;
	ld.global.f32 	%f2, [%rd7];
	div.rn.f32 	%f3, %f2, %f1;
	mov.f32 	%f4, 0f3F000000;
	copysign.f32 	%f5, %f3, %f4;
	add.rz.f32 	%f6, %f3, %f5;
	cvt.rzi.f32.f32 	%f7, %f6;
	min.f32 	%f8, %f7, 0f42FE0000;
	max.f32 	%f9, %f8, 0fC3000000;
	cvt.rzi.s32.f32 	%r6, %f9;
	add.s64 	%rd8, %rd4, %rd5;
	st.global.u8 	[%rd8], %r6;
$L__BB2_2:
	ret;

}
	// .globl	_Z15dequantize_int8PKaPffi
.visible .entry _Z15dequantize_int8PKaPffi(
	.param .u64 .ptr .align 1 _Z15dequantize_int8PKaPffi_param_0,
	.param .u64 .ptr .align 1 _Z15dequantize_int8PKaPffi_param_1,
	.param .f32 _Z15dequantize_int8PKaPffi_param_2,
	.param .u32 _Z15dequantize_int8PKaPffi_param_3
)
{
	.reg .pred 	%p<2>;
	.reg .b16 	%rs<2>;
	.reg .b32 	%r<6>;
	.reg .b32 	%f<4>;
	.reg .b64 	%rd<9>;

	ld.param.u64 	%rd1, [_Z15dequantize_int8PKaPffi_param_0];
	ld.param.u64 	%rd2, [_Z15dequantize_int8PKaPffi_param_1];
	ld.param.f32 	%f1, [_Z15dequantize_int8PKaPffi_param_2];
	ld.param.u32 	%r2, [_Z15dequantize_int8PKaPffi_param_3];
	mov.u32 	%r3, %ctaid.x;
	mov.u32 	%r4, %ntid.x;
	mov.u32 	%r5, %tid.x;
	mad.lo.s32 	%r1, %r3, %r4, %r5;
	setp.ge.s32 	%p1, %r1, %r2;
	@%p1 bra 	$L__BB3_2;
	cvta.to.global.u64 	%rd3, %rd1;
	cvta.to.global.u64 	%rd4, %rd2;
	cvt.s64.s32 	%rd5, %r1;
	add.s64 	%rd6, %rd3, %rd5;
	ld.global.s8 	%rs1, [%rd6];
	cvt.rn.f32.s16 	%f2, %rs1;
	mul.f32 	%f3, %f1, %f2;
	mul.wide.s32 	%rd7, %r1, 4;
	add.s64 	%rd8, %rd4, %rd7;
	st.global.f32 	[%rd8], %f3;
$L__BB3_2:
	ret;

}
	// .globl	_Z9vadd_fp32PKfS0_Pfi
.visible .entry _Z9vadd_fp32PKfS0_Pfi(
	.param .u64 .ptr .align 1 _Z9vadd_fp32PKfS0_Pfi_param_0,
	.param .u64 .ptr .align 1 _Z9vadd_fp32PKfS0_Pfi_param_1,
	.param .u64 .ptr .align 1 _Z9vadd_fp32PKfS0_Pfi_param_2,
	.param .u32 _Z9vadd_fp32PKfS0_Pfi_param_3
)
{
	.reg .pred 	%p<2>;
	.reg .b32 	%r<6>;
	.reg .b32 	%f<4>;
	.reg .b64 	%rd<11>;

	ld.param.u64 	%rd1, [_Z9vadd_fp32PKfS0_Pfi_param_0];
	ld.param.u64 	%rd2, [_Z9vadd_fp32PKfS0_Pfi_param_1];
	ld.param.u64 	%rd3, [_Z9vadd_fp32PKfS0_Pfi_param_2];
	ld.param.u32 	%r2, [_Z9vadd_fp32PKfS0_Pfi_param_3];
	mov.u32 	%r3, %ctaid.x;
	mov.u32 	%r4, %ntid.x;
	mov.u32 	%r5, %tid.x;
	mad.lo.s32 	%r1, %r3, %r4, %r5;
	setp.ge.s32 	%p1, %r1, %r2;
	@%p1 bra 	$L__BB4_2;
	cvta.to.global.u64 	%rd4, %rd1;
	cvta.to.global.u64 	%rd5, %rd2;
	cvta.to.global.u64 	%rd6, %rd3;
	mul.wide.s32 	%rd7, %r1, 4;
	add.s64 	%rd8, %rd4, %rd7;
	ld.global.f32 	%f1, [%rd8];
	add.s64 	%rd9, %rd5, %rd7;
	ld.global.f32 	%f2, [%rd9];
	add.f32 	%f3, %f1, %f2;
	add.s64 	%rd10, %rd6, %rd7;
	st.global.f32 	[%rd10], %f3;
$L__BB4_2:
	ret;

}
	// .globl	_Z9vadd_fp16PK6__halfS1_PS_i
.visible .entry _Z9vadd_fp16PK6__halfS1_PS_i(
	.param .u64 .ptr .align 1 _Z9vadd_fp16PK6__halfS1_PS_i_param_0,
	.param .u64 .ptr .align 1 _Z9vadd_fp16PK6__halfS1_PS_i_param_1,
	.param .u64 .ptr .align 1 _Z9vadd_fp16PK6__halfS1_PS_i_param_2,
	.param .u32 _Z9vadd_fp16PK6__halfS1_PS_i_param_3
)
{
	.reg .pred 	%p<2>;
	.reg .b16 	%rs<4>;
	.reg .b32 	%r<6>;
	.reg .b64 	%rd<11>;

	ld.param.u64 	%rd1, [_Z9vadd_fp16PK6__halfS1_PS_i_param_0];
	ld.param.u64 	%rd2, [_Z9vadd_fp16PK6__halfS1_PS_i_param_1];
	ld.param.u64 	%rd3, [_Z9vadd_fp16PK6__halfS1_PS_i_param_2];
	ld.param.u32 	%r2, [_Z9vadd_fp16PK6__halfS1_PS_i_param_3];
	mov.u32 	%r3, %ctaid.x;
	mov.u32 	%r4, %ntid.x;
	mov.u32 	%r5, %tid.x;
	mad.lo.s32 	%r1, %r3, %r4, %r5;
	setp.ge.s32 	%p1, %r1, %r2;
	@%p1 bra 	$L__BB5_2;
	cvta.to.global.u64 	%rd4, %rd1;
	cvta.to.global.u64 	%rd5, %rd2;
	cvta.to.global.u64 	%rd6, %rd3;
	mul.wide.s32 	%rd7, %r1, 2;
	add.s64 	%rd8, %rd4, %rd7;
	ld.global.u16 	%rs2, [%rd8];
	add.s64 	%rd9, %rd5, %rd7;
	ld.global.u16 	%rs3, [%rd9];
	// begin inline asm
	{add.f16 %rs1,%rs2,%rs3;
}
	// end inline asm
	add.s64 	%rd10, %rd6, %rd7;
	st.global.u16 	[%rd10], %rs1;
$L__BB5_2:
	ret;

}


// ===== COMPILED SASS (sm_100) =====

	.target	sm_100

	.elftype	@"ET_EXEC"


//--------------------- .note.nv.tkinfo           --------------------------
	.section	.note.nv.tkinfo,"",@"SHT_NOTE"
	.sectionflags	@"SHF_NOTE_NV_TKINFO"
	.tkinfo
        /*0018*/ 	.word	0x00000002
        /*0030*/ 	.string	""
        /*0030*/ 	.string	"ptxas"
        /*0030*/ 	.string	"Cuda compilation tools, release 13.0, V13.0.88"
        /*0030*/ 	.string	"Build cuda_13.0.r13.0/compiler.36424714_0"
        /*0030*/ 	.string	"-arch sm_100 -m 64 "



//--------------------- .note.nv.cuinfo           --------------------------
	.section	.note.nv.cuinfo,"",@"SHT_NOTE"
	.sectionflags	@"SHF_NOTE_NV_CUINFO"
        /*0018*/ 	.short	0x0002
        /*001a*/ 	.short	0x0064
        /*001c*/ 	.short	0x0082
	.zero		2


//--------------------- .nv.info                  --------------------------
	.section	.nv.info,"",@"SHT_CUDA_INFO"
	.align	4


	//----- nvinfo : EIATTR_REGCOUNT
	.align		4
        /*0000*/ 	.byte	0x04, 0x2f
        /*0002*/ 	.short	(.L_1 - .L_0)
	.align		4
.L_0:
        /*0004*/ 	.word	index@(_Z12fp32_to_fp16PKfP6__halfi)
        /*0008*/ 	.word	0x0000000a


	//----- nvinfo : EIATTR_FRAME_SIZE
	.align		4
.L_1:
        /*000c*/ 	.byte	0x04, 0x11
        /*000e*/ 	.short	(.L_3 - .L_2)
	.align		4
.L_2:
        /*0010*/ 	.word	index@(_Z12fp32_to_fp16PKfP6__halfi)
        /*0014*/ 	.word	0x00000000


	//----- nvinfo : EIATTR_REGCOUNT
	.align		4
.L_3:
        /*0018*/ 	.byte	0x04, 0x2f
        /*001a*/ 	.short	(.L_5 - .L_4)
	.align		4
.L_4:
        /*001c*/ 	.word	index@(_Z12fp16_to_fp32PK6__halfPfi)
        /*0020*/ 	.word	0x0000000a


	//----- nvinfo : EIATTR_FRAME_SIZE
	.align		4
.L_5:
        /*0024*/ 	.byte	0x04, 0x11
        /*0026*/ 	.short	(.L_7 - .L_6)
	.align		4
.L_6:
        /*0028*/ 	.word	index@(_Z12fp16_to_fp32PK6__halfPfi)
        /*002c*/ 	.word	0x00000000


	//----- nvinfo : EIATTR_REGCOUNT
	.align		4
.L_7:
        /*0030*/ 	.byte	0x04, 0x2f
        /*0032*/ 	.short	(.L_9 - .L_8)
	.align		4
.L_8:
        /*0034*/ 	.word	index@(_Z13quantize_int8PKfPafi)
        /*0038*/ 	.word	0x00000010


	//----- nvinfo : EIATTR_FRAME_SIZE
	.align		4
.L_9:
        /*003c*/ 	.byte	0x04, 0x11
        /*003e*/ 	.short	(.L_11 - .L_10)
	.align		4
.L_10:
        /*0040*/ 	.word	index@($__internal_0_$__cuda_sm3x_div_rn_noftz_f32_slowpath)
        /*0044*/ 	.word	0x00000000


	//----- nvinfo : EIATTR_FRAME_SIZE
	.align		4
.L_11:
        /*0048*/ 	.byte	0x04, 0x11
        /*004a*/ 	.short	(.L_13 - .L_12)
	.align		4
.L_12:
        /*004c*/ 	.word	index@(_Z13quantize_int8PKfPafi)
        /*0050*/ 	.word	0x00000000


	//----- nvinfo : EIATTR_REGCOUNT
	.align		4
.L_13:
        /*0054*/ 	.byte	0x04, 0x2f
        /*0056*/ 	.short	(.L_15 - .L_14)
	.align		4
.L_14:
        /*0058*/ 	.word	index@(_Z15dequantize_int8PKaPffi)
        /*005c*/ 	.word	0x0000000a


	//----- nvinfo : EIATTR_FRAME_SIZE
	.align		4
.L_15:
        /*0060*/ 	.byte	0x04, 0x11
        /*0062*/ 	.short	(.L_17 - .L_16)
	.align		4
.L_16:
        /*0064*/ 	.word	index@(_Z15dequantize_int8PKaPffi)
        /*0068*/ 	.word	0x00000000


	//----- nvinfo : EIATTR_REGCOUNT
	.align		4
.L_17:
        /*006c*/ 	.byte	0x04, 0x2f
        /*006e*/ 	.short	(.L_19 - .L_18)
	.align		4
.L_18:
        /*0070*/ 	.word	index@(_Z9vadd_fp32PKfS0_Pfi)
        /*0074*/ 	.word	0x0000000c


	//----- nvinfo : EIATTR_FRAME_SIZE
	.align		4
.L_19:
        /*0078*/ 	.byte	0x04, 0x11
        /*007a*/ 	.short	(.L_21 - .L_20)
	.align		4
.L_20:
        /*007c*/ 	.word	index@(_Z9vadd_fp32PKfS0_Pfi)
        /*0080*/ 	.word	0x00000000


	//----- nvinfo : EIATTR_REGCOUNT
	.align		4
.L_21:
        /*0084*/ 	.byte	0x04, 0x2f
        /*0086*/ 	.short	(.L_23 - .L_22)
	.align		4
.L_22:
        /*0088*/ 	.word	index@(_Z9vadd_fp16PK6__halfS1_PS_i)
        /*008c*/ 	.word	0x0000000c


	//----- nvinfo : EIATTR_FRAME_SIZE
	.align		4
.L_23:
        /*0090*/ 	.byte	0x04, 0x11
        /*0092*/ 	.short	(.L_25 - .L_24)
	.align		4
.L_24:
        /*0094*/ 	.word	index@(_Z9vadd_fp16PK6__halfS1_PS_i)
        /*0098*/ 	.word	0x00000000


	//----- nvinfo : EIATTR_MIN_STACK_SIZE
	.align		4
.L_25:
        /*009c*/ 	.byte	0x04, 0x12
        /*009e*/ 	.short	(.L_27 - .L_26)
	.align		4
.L_26:
        /*00a0*/ 	.word	index@(_Z9vadd_fp16PK6__halfS1_PS_i)
        /*00a4*/ 	.word	0x00000000


	//----- nvinfo : EIATTR_MIN_STACK_SIZE
	.align		4
.L_27:
        /*00a8*/ 	.byte	0x04, 0x12
        /*00aa*/ 	.short	(.L_29 - .L_28)
	.align		4
.L_28:
        /*00ac*/ 	.word	index@(_Z9vadd_fp32PKfS0_Pfi)
        /*00b0*/ 	.word	0x00000000


	//----- nvinfo : EIATTR_MIN_STACK_SIZE
	.align		4
.L_29:
        /*00b4*/ 	.byte	0x04, 0x12
        /*00b6*/ 	.short	(.L_31 - .L_30)
	.align		4
.L_30:
        /*00b8*/ 	.word	index@(_Z15dequantize_int8PKaPffi)
        /*00bc*/ 	.word	0x00000000


	//----- nvinfo : EIATTR_MIN_STACK_SIZE
	.align		4
.L_31:
        /*00c0*/ 	.byte	0x04, 0x12
        /*00c2*/ 	.short	(.L_33 - .L_32)
	.align		4
.L_32:
        /*00c4*/ 	.word	index@(_Z13quantize_int8PKfPafi)
        /*00c8*/ 	.word	0x00000000


	//----- nvinfo : EIATTR_MIN_STACK_SIZE
	.align		4
.L_33:
        /*00cc*/ 	.byte	0x04, 0x12
        /*00ce*/ 	.short	(.L_35 - .L_34)
	.align		4
.L_34:
        /*00d0*/ 	.word	index@(_Z12fp16_to_fp32PK6__halfPfi)
        /*00d4*/ 	.word	0x00000000


	//----- nvinfo : EIATTR_MIN_STACK_SIZE
	.align		4
.L_35:
        /*00d8*/ 	.byte	0x04, 0x12
        /*00da*/ 	.short	(.L_37 - .L_36)
	.align		4
.L_36:
        /*00dc*/ 	.word	index@(_Z12fp32_to_fp16PKfP6__halfi)
        /*00e0*/ 	.word	0x00000000
.L_37:


//--------------------- .nv.compat                --------------------------
	.section	.nv.compat,"",@"SHT_CUDA_COMPAT_INFO"
	.align	4
        /*0000*/ 	.byte	0x02, 0x09, 0x00, 0x00, 0x02, 0x02, 0x01, 0x00, 0x02, 0x05, 0x05, 0x00, 0x03, 0x07, 0x01, 0x01
        /*0010*/ 	.byte	0x02, 0x03, 0x00, 0x00, 0x02, 0x06, 0x01, 0x00, 0x04, 0x0b, 0x08, 0x00, 0x01, 0x00, 0x00, 0x00
        /*0020*/ 	.byte	0x00, 0x00, 0x00, 0x00


//--------------------- .nv.info._Z9vadd_fp16PK6__halfS1_PS_i --------------------------
	.section	.nv.info._Z9vadd_fp16PK6__halfS1_PS_i,"",@"SHT_CUDA_INFO"
	.sectionflags	@""
	.align	4


	//----- nvinfo : EIATTR_CUDA_API_VERSION
	.align		4
        /*0000*/ 	.byte	0x04, 0x37
        /*0002*/ 	.short	(.L_39 - .L_38)
.L_38:
        /*0004*/ 	.word	0x00000082


	//----- nvinfo : EIATTR_KPARAM_INFO
	.align		4
.L_39:
        /*0008*/ 	.byte	0x04, 0x17
        /*000a*/ 	.short	(.L_41 - .L_40)
.L_40:
        /*000c*/ 	.word	0x00000000
        /*0010*/ 	.short	0x0003
        /*0012*/ 	.short	0x0018
        /*0014*/ 	.byte	0x00, 0xf0, 0x11, 0x00


	//----- nvinfo : EIATTR_KPARAM_INFO
	.align		4
.L_41:
        /*0018*/ 	.byte	0x04, 0x17
        /*001a*/ 	.short	(.L_43 - .L_42)
.L_42:
        /*001c*/ 	.word	0x00000000
        /*0020*/ 	.short	0x0002
        /*0022*/ 	.short	0x0010
        /*0024*/ 	.byte	0x00, 0xf5, 0x21, 0x00


	//----- nvinfo : EIATTR_KPARAM_INFO
	.align		4
.L_43:
        /*0028*/ 	.byte	0x04, 0x17
        /*002a*/ 	.short	(.L_45 - .L_44)
.L_44:
        /*002c*/ 	.word	0x00000000
        /*0030*/ 	.short	0x0001
        /*0032*/ 	.short	0x0008
        /*0034*/ 	.byte	0x00, 0xf5, 0x21, 0x00


	//----- nvinfo : EIATTR_KPARAM_INFO
	.align		4
.L_45:
        /*0038*/ 	.byte	0x04, 0x17
        /*003a*/ 	.short	(.L_47 - .L_46)
.L_46:
        /*003c*/ 	.word	0x00000000
        /*0040*/ 	.short	0x0000
        /*0042*/ 	.short	0x0000
        /*0044*/ 	.byte	0x00, 0xf5, 0x21, 0x00


	//----- nvinfo : EIATTR_SPARSE_MMA_MASK
	.align		4
.L_47:
        /*0048*/ 	.byte	0x03, 0x50
        /*004a*/ 	.short	0x0000


	//----- nvinfo : EIATTR_MAXREG_COUNT
	.align		4
        /*004c*/ 	.byte	0x03, 0x1b
        /*004e*/ 	.short	0x00ff


	//----- nvinfo : EIATTR_MERCURY_ISA_VERSION
	.align		4
        /*0050*/ 	.byte	0x03, 0x5f
        /*0052*/ 	.short	0x0101


	//----- nvinfo : EIATTR_VRC_CTA_INIT_COUNT
	.align		4
        /*0054*/ 	.byte	0x02, 0x4a
	.zero		1
	.zero		1


	//----- nvinfo : EIATTR_EXIT_INSTR_OFFSETS
	.align		4
        /*0058*/ 	.byte	0x04, 0x1c
        /*005a*/ 	.short	(.L_49 - .L_48)


	//   ....[0]....
.L_48:
        /*005c*/ 	.word	0x00000070


	//   ....[1]....
        /*0060*/ 	.word	0x00000130


	//----- nvinfo : EIATTR_CBANK_PARAM_SIZE
	.align		4
.L_49:
        /*0064*/ 	.byte	0x03, 0x19
        /*0066*/ 	.short	0x001c


	//----- nvinfo : EIATTR_PARAM_CBANK
	.align		4
        /*0068*/ 	.byte	0x04, 0x0a
        /*006a*/ 	.short	(.L_51 - .L_50)
	.align		4
.L_50:
        /*006c*/ 	.word	index@(.nv.constant0._Z9vadd_fp16PK6__halfS1_PS_i)
        /*0070*/ 	.short	0x0380
        /*0072*/ 	.short	0x001c


	//----- nvinfo : EIATTR_SW_WAR
	.align		4
.L_51:
        /*0074*/ 	.byte	0x04, 0x36
        /*0076*/ 	.short	(.L_53 - .L_52)
.L_52:
        /*0078*/ 	.word	0x00000008
.L_53:


//--------------------- .nv.info._Z9vadd_fp32PKfS0_Pfi --------------------------
	.section	.nv.info._Z9vadd_fp32PKfS0_Pfi,"",@"SHT_CUDA_INFO"
	.sectionflags	@""
	.align	4


	//----- nvinfo : EIATTR_CUDA_API_VERSION
	.align		4
        /*0000*/ 	.byte	0x04, 0x37
        /*0002*/ 	.short	(.L_55 - .L_54)
.L_54:
        /*0004*/ 	.word	0x00000082


	//----- nvinfo : EIATTR_KPARAM_INFO
	.align		4
.L_55:
        /*0008*/ 	.byte	0x04, 0x17
        /*000a*/ 	.short	(.L_57 - .L_56)
.L_56:
        /*000c*/ 	.word	0x00000000
        /*0010*/ 	.short	0x0003
        /*0012*/ 	.short	0x0018
        /*0014*/ 	.byte	0x00, 0xf0, 0x11, 0x00


	//----- nvinfo : EIATTR_KPARAM_INFO
	.align		4
.L_57:
        /*0018*/ 	.byte	0x04, 0x17
        /*001a*/ 	.short	(.L_59 - .L_58)
.L_58:
        /*001c*/ 	.word	0x00000000
        /*0020*/ 	.short	0x0002
        /*0022*/ 	.short	0x0010
        /*0024*/ 	.byte	0x00, 0xf5, 0x21, 0x00


	//----- nvinfo : EIATTR_KPARAM_INFO
	.align		4
.L_59:
        /*0028*/ 	.byte	0x04, 0x17
        /*002a*/ 	.short	(.L_61 - .L_60)
.L_60:
        /*002c*/ 	.word	0x00000000
        /*0030*/ 	.short	0x0001
        /*0032*/ 	.short	0x0008
        /*0034*/ 	.byte	0x00, 0xf5, 0x21, 0x00


	//----- nvinfo : EIATTR_KPARAM_INFO
	.align		4
.L_61:
        /*0038*/ 	.byte	0x04, 0x17
        /*003a*/ 	.short	(.L_63 - .L_62)
.L_62:
        /*003c*/ 	.word	0x00000000
        /*0040*/ 	.short	0x0000
        /*0042*/ 	.short	0x0000
        /*0044*/ 	.byte	0x00, 0xf5, 0x21, 0x00


	//----- nvinfo : EIATTR_SPARSE_MMA_MASK
	.align		4
.L_63:
        /*0048*/ 	.byte	0x03, 0x50
        /*004a*/ 	.short	0x0000


	//----- nvinfo : EIATTR_MAXREG_COUNT
	.align		4
        /*004c*/ 	.byte	0x03, 0x1b
        /*004e*/ 	.short	0x00ff


	//----- nvinfo : EIATTR_MERCURY_ISA_VERSION
	.align		4
        /*0050*/ 	.byte	0x03, 0x5f
        /*0052*/ 	.short	0x0101


	//----- nvinfo : EIATTR_VRC_CTA_INIT_COUNT
	.align		4
        /*0054*/ 	.byte	0x02, 0x4a
	.zero		1
	.zero		1


	//----- nvinfo : EIATTR_EXIT_INSTR_OFFSETS
	.align		4
        /*0058*/ 	.byte	0x04, 0x1c
        /*005a*/ 	.short	(.L_65 - .L_64)


	//   ....[0]....
.L_64:
        /*005c*/ 	.word	0x00000070


	//   ....[1]....
        /*0060*/ 	.word	0x00000130


	//----- nvinfo : EIATTR_CBANK_PARAM_SIZE
	.align		4
.L_65:
        /*0064*/ 	.byte	0x03, 0x19
        /*0066*/ 	.short	0x001c


	//----- nvinfo : EIATTR_PARAM_CBANK
	.align		4
        /*0068*/ 	.byte	0x04, 0x0a
        /*006a*/ 	.short	(.L_67 - .L_66)
	.align		4
.L_66:
        /*006c*/ 	.word	index@(.nv.constant0._Z9vadd_fp32PKfS0_Pfi)
        /*0070*/ 	.short	0x0380
        /*0072*/ 	.short	0x001c


	//----- nvinfo : EIATTR_SW_WAR
	.align		4
.L_67:
        /*0074*/ 	.byte	0x04, 0x36
        /*0076*/ 	.short	(.L_69 - .L_68)
.L_68:
        /*0078*/ 	.word	0x00000008
.L_69:


//--------------------- .nv.info._Z15dequantize_int8PKaPffi --------------------------
	.section	.nv.info._Z15dequantize_int8PKaPffi,"",@"SHT_CUDA_INFO"
	.sectionflags	@""
	.align	4


	//----- nvinfo : EIATTR_CUDA_API_VERSION
	.align		4
        /*0000*/ 	.byte	0x04, 0x37
        /*0002*/ 	.short	(.L_71 - .L_70)
.L_70:
        /*0004*/ 	.word	0x00000082


	//----- nvinfo : EIATTR_KPARAM_INFO
	.align		4
.L_71:
        /*0008*/ 	.byte	0x04, 0x17
        /*000a*/ 	.short	(.L_73 - .L_72)
.L_72:
        /*000c*/ 	.word	0x00000000
        /*0010*/ 	.short	0x0003
        /*0012*/ 	.short	0x0014
        /*0014*/ 	.byte	0x00, 0xf0, 0x11, 0x00


	//----- nvinfo : EIATTR_KPARAM_INFO
	.align		4
.L_73:
        /*0018*/ 	.byte	0x04, 0x17
        /*001a*/ 	.short	(.L_75 - .L_74)
.L_74:
        /*001c*/ 	.word	0x00000000
        /*0020*/ 	.short	0x0002
        /*0022*/ 	.short	0x0010
        /*0024*/ 	.byte	0x00, 0xf0, 0x11, 0x00


	//----- nvinfo : EIATTR_KPARAM_INFO
	.align		4
.L_75:
        /*0028*/ 	.byte	0x04, 0x17
        /*002a*/ 	.short	(.L_77 - .L_76)
.L_76:
        /*002c*/ 	.word	0x00000000
        /*0030*/ 	.short	0x0001
        /*0032*/ 	.short	0x0008
        /*0034*/ 	.byte	0x00, 0xf5, 0x21, 0x00


	//----- nvinfo : EIATTR_KPARAM_INFO
	.align		4
.L_77:
        /*0038*/ 	.byte	0x04, 0x17
        /*003a*/ 	.short	(.L_79 - .L_78)
.L_78:
        /*003c*/ 	.word	0x00000000
        /*0040*/ 	.short	0x0000
        /*0042*/ 	.short	0x0000
        /*0044*/ 	.byte	0x00, 0xf5, 0x21, 0x00


	//----- nvinfo : EIATTR_SPARSE_MMA_MASK
	.align		4
.L_79:
        /*0048*/ 	.byte	0x03, 0x50
        /*004a*/ 	.short	0x0000


	//----- nvinfo : EIATTR_MAXREG_COUNT
	.align		4
        /*004c*/ 	.byte	0x03, 0x1b
        /*004e*/ 	.short	0x00ff


	//----- nvinfo : EIATTR_MERCURY_ISA_VERSION
	.align		4
        /*0050*/ 	.byte	0x03, 0x5f
        /*0052*/ 	.short	0x0101


	//----- nvinfo : EIATTR_VRC_CTA_INIT_COUNT
	.align		4
        /*0054*/ 	.byte	0x02, 0x4a
	.zero		1
	.zero		1


	//----- nvinfo : EIATTR_EXIT_INSTR_OFFSETS
	.align		4
        /*0058*/ 	.byte	0x04, 0x1c
        /*005a*/ 	.short	(.L_81 - .L_80)


	//   ....[0]....
.L_80:
        /*005c*/ 	.word	0x00000070


	//   ....[1]....
        /*0060*/ 	.word	0x00000130


	//----- nvinfo : EIATTR_CBANK_PARAM_SIZE
	.align		4
.L_81:
        /*0064*/ 	.byte	0x03, 0x19
        /*0066*/ 	.short	0x0018


	//----- nvinfo : EIATTR_PARAM_CBANK
	.align		4
        /*0068*/ 	.byte	0x04, 0x0a
        /*006a*/ 	.short	(.L_83 - .L_82)
	.align		4
.L_82:
        /*006c*/ 	.word	index@(.nv.constant0._Z15dequantize_int8PKaPffi)
        /*0070*/ 	.short	0x0380
        /*0072*/ 	.short	0x0018


	//----- nvinfo : EIATTR_SW_WAR
	.align		4
.L_83:
        /*0074*/ 	.byte	0x04, 0x36
        /*0076*/ 	.short	(.L_85 - .L_84)
.L_84:
        /*0078*/ 	.word	0x00000008
.L_85:


//--------------------- .nv.info._Z13quantize_int8PKfPafi --------------------------
	.section	.nv.info._Z13quantize_int8PKfPafi,"",@"SHT_CUDA_INFO"
	.sectionflags	@""
	.align	4


	//----- nvinfo : EIATTR_CUDA_API_VERSION
	.align		4
        /*0000*/ 	.byte	0x04, 0x37
        /*0002*/ 	.short	(.L_87 - .L_86)
.L_86:
        /*0004*/ 	.word	0x00000082


	//----- nvinfo : EIATTR_KPARAM_INFO
	.align		4
.L_87:
        /*0008*/ 	.byte	0x04, 0x17
        /*000a*/ 	.short	(.L_89 - .L_88)
.L_88:
        /*000c*/ 	.word	0x00000000
        /*0010*/ 	.short	0x0003
        /*0012*/ 	.short	0x0014
        /*0014*/ 	.byte	0x00, 0xf0, 0x11, 0x00


	//----- nvinfo : EIATTR_KPARAM_INFO
	.align		4
.L_89:
        /*0018*/ 	.byte	0x04, 0x17
        /*001a*/ 	.short	(.L_91 - .L_90)
.L_90:
        /*001c*/ 	.word	0x00000000
        /*0020*/ 	.short	0x0002
        /*0022*/ 	.short	0x0010
        /*0024*/ 	.byte	0x00, 0xf0, 0x11, 0x00


	//----- nvinfo : EIATTR_KPARAM_INFO
	.align		4
.L_91:
        /*0028*/ 	.byte	0x04, 0x17
        /*002a*/ 	.short	(.L_93 - .L_92)
.L_92:
        /*002c*/ 	.word	0x00000000
        /*0030*/ 	.short	0x0001
        /*0032*/ 	.short	0x0008
        /*0034*/ 	.byte	0x00, 0xf5, 0x21, 0x00


	//----- nvinfo : EIATTR_KPARAM_INFO
	.align		4
.L_93:
        /*0038*/ 	.byte	0x04, 0x17
        /*003a*/ 	.short	(.L_95 - .L_94)
.L_94:
        /*003c*/ 	.word	0x00000000
        /*0040*/ 	.short	0x0000
        /*0042*/ 	.short	0x0000
        /*0044*/ 	.byte	0x00, 0xf5, 0x21, 0x00


	//----- nvinfo : EIATTR_SPARSE_MMA_MASK
	.align		4
.L_95:
        /*0048*/ 	.byte	0x03, 0x50
        /*004a*/ 	.short	0x0000


	//----- nvinfo : EIATTR_MAXREG_COUNT
	.align		4
        /*004c*/ 	.byte	0x03, 0x1b
        /*004e*/ 	.short	0x00ff


	//----- nvinfo : EIATTR_MERCURY_ISA_VERSION
	.align		4
        /*0050*/ 	.byte	0x03, 0x5f
        /*0052*/ 	.short	0x0101


	//----- nvinfo : EIATTR_VRC_CTA_INIT_COUNT
	.align		4
        /*0054*/ 	.byte	0x02, 0x4a
	.zero		1
	.zero		1


	//----- nvinfo : EIATTR_EXIT_INSTR_OFFSETS
	.align		4
        /*0058*/ 	.byte	0x04, 0x1c
        /*005a*/ 	.short	(.L_97 - .L_96)


	//   ....[0]....
.L_96:
        /*005c*/ 	.word	0x00000070


	//   ....[1]....
        /*0060*/ 	.word	0x00000250


	//----- nvinfo : EIATTR_CRS_STACK_SIZE
	.align		4
.L_97:
        /*0064*/ 	.byte	0x04, 0x1e
        /*0066*/ 	.short	(.L_99 - .L_98)
.L_98:
        /*0068*/ 	.word	0x00000000


	//----- nvinfo : EIATTR_CBANK_PARAM_SIZE
	.align		4
.L_99:
        /*006c*/ 	.byte	0x03, 0x19
        /*006e*/ 	.short	0x0018


	//----- nvinfo : EIATTR_PARAM_CBANK
	.align		4
        /*0070*/ 	.byte	0x04, 0x0a
        /*0072*/ 	.short	(.L_101 - .L_100)
	.align		4
.L_100:
        /*0074*/ 	.word	index@(.nv.constant0._Z13quantize_int8PKfPafi)
        /*0078*/ 	.short	0x0380
        /*007a*/ 	.short	0x0018


	//----- nvinfo : EIATTR_SW_WAR
	.align		4
.L_101:
        /*007c*/ 	.byte	0x04, 0x36
        /*007e*/ 	.short	(.L_103 - .L_102)
.L_102:
        /*0080*/ 	.word	0x00000008
.L_103:


//--------------------- .nv.info._Z12fp16_to_fp32PK6__halfPfi --------------------------
	.section	.nv.info._Z12fp16_to_fp32PK6__halfPfi,"",@"SHT_CUDA_INFO"
	.sectionflags	@""
	.align	4


	//----- nvinfo : EIATTR_CUDA_API_VERSION
	.align		4
        /*0000*/ 	.byte	0x04, 0x37
        /*0002*/ 	.short	(.L_105 - .L_104)
.L_104:
        /*0004*/ 	.word	0x00000082


	//----- nvinfo : EIATTR_KPARAM_INFO
	.align		4
.L_105:
        /*0008*/ 	.byte	0x04, 0x17
        /*000a*/ 	.short	(.L_107 - .L_106)
.L_106:
        /*000c*/ 	.word	0x00000000
        /*0010*/ 	.short	0x0002
        /*0012*/ 	.short	0x0010
        /*0014*/ 	.byte	0x00, 0xf0, 0x11, 0x00


	//----- nvinfo : EIATTR_KPARAM_INFO
	.align		4
.L_107:
        /*0018*/ 	.byte	0x04, 0x17
        /*001a*/ 	.short	(.L_109 - .L_108)
.L_108:
        /*001c*/ 	.word	0x00000000
        /*0020*/ 	.short	0x0001
        /*0022*/ 	.short	0x0008
        /*0024*/ 	.byte	0x00, 0xf5, 0x21, 0x00


	//----- nvinfo : EIATTR_KPARAM_INFO
	.align		4
.L_109:
        /*0028*/ 	.byte	0x04, 0x17
        /*002a*/ 	.short	(.L_111 - .L_110)
.L_110:
        /*002c*/ 	.word	0x00000000
        /*0030*/ 	.short	0x0000
        /*0032*/ 	.short	0x0000
        /*0034*/ 	.byte	0x00, 0xf5, 0x21, 0x00


	//----- nvinfo : EIATTR_SPARSE_MMA_MASK
	.align		4
.L_111:
        /*0038*/ 	.byte	0x03, 0x50
        /*003a*/ 	.short	0x0000


	//----- nvinfo : EIATTR_MAXREG_COUNT
	.align		4
        /*003c*/ 	.byte	0x03, 0x1b
        /*003e*/ 	.short	0x00ff


	//----- nvinfo : EIATTR_MERCURY_ISA_VERSION
	.align		4
        /*0040*/ 	.byte	0x03, 0x5f
        /*0042*/ 	.short	0x0101


	//----- nvinfo : EIATTR_VRC_CTA_INIT_COUNT
	.align		4
        /*0044*/ 	.byte	0x02, 0x4a
	.zero		1
	.zero		1


	//----- nvinfo : EIATTR_EXIT_INSTR_OFFSETS
	.align		4
        /*0048*/ 	.byte	0x04, 0x1c
        /*004a*/ 	.short	(.L_113 - .L_112)


	//   ....[0]....
.L_112:
        /*004c*/ 	.word	0x00000070


	//   ....[1]....
        /*0050*/ 	.word	0x00000100


	//----- nvinfo : EIATTR_CBANK_PARAM_SIZE
	.align		4
.L_113:
        /*0054*/ 	.byte	0x03, 0x19
        /*0056*/ 	.short	0x0014


	//----- nvinfo : EIATTR_PARAM_CBANK
	.align		4
        /*0058*/ 	.byte	0x04, 0x0a
        /*005a*/ 	.short	(.L_115 - .L_114)
	.align		4
.L_114:
        /*005c*/ 	.word	index@(.nv.constant0._Z12fp16_to_fp32PK6__halfPfi)
        /*0060*/ 	.short	0x0380
        /*0062*/ 	.short	0x0014


	//----- nvinfo : EIATTR_SW_WAR
	.align		4
.L_115:
        /*0064*/ 	.byte	0x04, 0x36
        /*0066*/ 	.short	(.L_117 - .L_116)
.L_116:
        /*0068*/ 	.word	0x00000008
.L_117:


//--------------------- .nv.info._Z12fp32_to_fp16PKfP6__halfi --------------------------
	.section	.nv.info._Z12fp32_to_fp16PKfP6__halfi,"",@"SHT_CUDA_INFO"
	.sectionflags	@""
	.align	4


	//----- nvinfo : EIATTR_CUDA_API_VERSION
	.align		4
        /*0000*/ 	.byte	0x04, 0x37
        /*0002*/ 	.short	(.L_119 - .L_118)
.L_118:
        /*0004*/ 	.word	0x00000082


	//----- nvinfo : EIATTR_KPARAM_INFO
	.align		4
.L_119:
        /*0008*/ 	.byte	0x04, 0x17
        /*000a*/ 	.short	(.L_121 - .L_120)
.L_120:
        /*000c*/ 	.word	0x00000000
        /*0010*/ 	.short	0x0002
        /*0012*/ 	.short	0x0010
        /*0014*/ 	.byte	0x00, 0xf0, 0x11, 0x00


	//----- nvinfo : EIATTR_KPARAM_INFO
	.align		4
.L_121:
        /*0018*/ 	.byte	0x04, 0x17
        /*001a*/ 	.short	(.L_123 - .L_122)
.L_122:
        /*001c*/ 	.word	0x00000000
        /*0020*/ 	.short	0x0001
        /*0022*/ 	.short	0x0008
        /*0024*/ 	.byte	0x00, 0xf5, 0x21, 0x00


	//----- nvinfo : EIATTR_KPARAM_INFO
	.align		4
.L_123:
        /*0028*/ 	.byte	0x04, 0x17
        /*002a*/ 	.short	(.L_125 - .L_124)
.L_124:
        /*002c*/ 	.word	0x00000000
        /*0030*/ 	.short	0x0000
        /*0032*/ 	.short	0x0000
        /*0034*/ 	.byte	0x00, 0xf5, 0x21, 0x00


	//----- nvinfo : EIATTR_SPARSE_MMA_MASK
	.align		4
.L_125:
        /*0038*/ 	.byte	0x03, 0x50
        /*003a*/ 	.short	0x0000


	//----- nvinfo : EIATTR_MAXREG_COUNT
	.align		4
        /*003c*/ 	.byte	0x03, 0x1b
        /*003e*/ 	.short	0x00ff


	//----- nvinfo : EIATTR_MERCURY_ISA_VERSION
	.align		4
        /*0040*/ 	.byte	0x03, 0x5f
        /*0042*/ 	.short	0x0101


	//----- nvinfo : EIATTR_VRC_CTA_INIT_COUNT
	.align		4
        /*0044*/ 	.byte	0x02, 0x4a
	.zero		1
	.zero		1


	//----- nvinfo : EIATTR_EXIT_INSTR_OFFSETS
	.align		4
        /*0048*/ 	.byte	0x04, 0x1c
        /*004a*/ 	.short	(.L_127 - .L_126)


	//   ....[0]....
.L_126:
        /*004c*/ 	.word	0x00000070


	//   ....[1]....
        /*0050*/ 	.word	0x00000100


	//----- nvinfo : EIATTR_CBANK_PARAM_SIZE
	.align		4
.L_127:
        /*0054*/ 	.byte	0x03, 0x19
        /*0056*/ 	.short	0x0014


	//----- nvinfo : EIATTR_PARAM_CBANK
	.align		4
        /*0058*/ 	.byte	0x04, 0x0a
        /*005a*/ 	.short	(.L_129 - .L_128)
	.align		4
.L_128:
        /*005c*/ 	.word	index@(.nv.constant0._Z12fp32_to_fp16PKfP6__halfi)
        /*0060*/ 	.short	0x0380
        /*0062*/ 	.short	0x0014


	//----- nvinfo : EIATTR_SW_WAR
	.align		4
.L_129:
        /*0064*/ 	.byte	0x04, 0x36
        /*0066*/ 	.short	(.L_131 - .L_130)
.L_130:
        /*0068*/ 	.word	0x00000008
.L_131:


//--------------------- .nv.callgraph             --------------------------
	.section	.nv.callgraph,"",@"SHT_CUDA_CALLGRAPH"
	.align	4
	.sectionentsize	8
	.align		4
        /*0000*/ 	.word	0x00000000
	.align		4
        /*0004*/ 	.word	0xffffffff
	.align		4
        /*0008*/ 	.word	0x00000000
	.align		4
        /*000c*/ 	.word	0xfffffffe
	.align		4
        /*0010*/ 	.word	0x00000000
	.align		4
        /*0014*/ 	.word	0xfffffffd
	.align		4
        /*0018*/ 	.word	0x00000000
	.align		4
        /*001c*/ 	.word	0xfffffffc


//--------------------- .text._Z9vadd_fp16PK6__halfS1_PS_i --------------------------
	.section	.text._Z9vadd_fp16PK6__halfS1_PS_i,"ax",@progbits
	.align	128
        .global         _Z9vadd_fp16PK6__halfS1_PS_i
        .type           _Z9vadd_fp16PK6__halfS1_PS_i,@function
        .size           _Z9vadd_fp16PK6__halfS1_PS_i,(.L_x_20 - _Z9vadd_fp16PK6__halfS1_PS_i)
        .other          _Z9vadd_fp16PK6__halfS1_PS_i,@"STO_CUDA_ENTRY STV_DEFAULT"
_Z9vadd_fp16PK6__halfS1_PS_i:
.text._Z9vadd_fp16PK6__halfS1_PS_i:
[----:B------:R-:W-:Y:S01]  /*0000*/  LDC R1, c[0x0][0x37c] ;  /* 0x0000df00ff017b82 */ /* 0x000fe20000000800 */
[----:B------:R-:W0:Y:S07]  /*0010*/  S2R R0, SR_TID.X ;  /* 0x0000000000007919 */ /* 0x000e2e0000002100 */
[----:B------:R-:W0:Y:S01]  /*0020*/  S2UR UR4, SR_CTAID.X ;  /* 0x00000000000479c3 */ /* 0x000e220000002500 */
[----:B------:R-:W1:Y:S07]  /*0030*/  LDCU UR5, c[0x0][0x398] ;  /* 0x00007300ff0577ac */ /* 0x000e6e0008000800 */
[----:B------:R-:W0:Y:S02]  /*0040*/  LDC R9, c[0x0][0x360] ;  /* 0x0000d800ff097b82 */ /* 0x000e240000000800 */
[----:B0-----:R-:W-:-:S05]  /*0050*/  IMAD R9, R9, UR4, R0 ;  /* 0x0000000409097c24 */ /* 0x001fca000f8e0200 */
[----:B-1----:R-:W-:-:S13]  /*0060*/  ISETP.GE.AND P0, PT, R9, UR5, PT ;  /* 0x0000000509007c0c */ /* 0x002fda000bf06270 */
[----:B------:R-:W-:Y:S05]  /*0070*/  @P0 EXIT ;  /* 0x000000000000094d */ /* 0x000fea0003800000 */
[----:B------:R-:W0:Y:S01]  /*0080*/  LDC.64 R2, c[0x0][0x380] ;  /* 0x0000e000ff027b82 */ /* 0x000e220000000a00 */
[----:B------:R-:W1:Y:S07]  /*0090*/  LDCU.64 UR4, c[0x0][0x358] ;  /* 0x00006b00ff0477ac */ /* 0x000e6e0008000a00 */
[----:B------:R-:W2:Y:S08]  /*00a0*/  LDC.64 R4, c[0x0][0x388] ;  /* 0x0000e200ff047b82 */ /* 0x000eb00000000a00 */
[----:B------:R-:W3:Y:S01]  /*00b0*/  LDC.64 R6, c[0x0][0x390] ;  /* 0x0000e400ff067b82 */ /* 0x000ee20000000a00 */
[----:B0-----:R-:W-:-:S06]  /*00c0*/  IMAD.WIDE R2, R9, 0x2, R2 ;  /* 0x0000000209027825 */ /* 0x001fcc00078e0202 */
[----:B-1----:R-:W4:Y:S01]  /*00d0*/  LDG.E.U16 R2, desc[UR4][R2.64] ;  /* 0x0000000402027981 */ /* 0x002f22000c1e1500 */
[----:B--2---:R-:W-:-:S06]  /*00e0*/  IMAD.WIDE R4, R9, 0x2, R4 ;  /* 0x0000000209047825 */ /* 0x004fcc00078e0204 */
[----:B------:R-:W4:Y:S01]  /*00f0*/  LDG.E.U16 R5, desc[UR4][R4.64] ;  /* 0x0000000404057981 */ /* 0x000f22000c1e1500 */
[----:B---3--:R-:W-:-:S04]  /*0100*/  IMAD.WIDE R6, R9, 0x2, R6 ;  /* 0x0000000209067825 */ /* 0x008fc800078e0206 */
[----:B----4-:R-:W-:-:S05]  /*0110*/  HADD2 R5, R2.H0_H0, R5.H0_H0 ;  /* 0x2000000502057230 */ /* 0x010fca0000000800 */
[----:B------:R-:W-:Y:S01]  /*0120*/  STG.E.U16 desc[UR4][R6.64], R5 ;  /* 0x0000000506007986 */ /* 0x000fe2000c101504 */
[----:B------:R-:W-:Y:S05]  /*0130*/  EXIT ;  /* 0x000000000000794d */ /* 0x000fea0003800000 */
.L_x_0:
[----:B------:R-:W-:-:S00]  /*0140*/  BRA `(.L_x_0) ;  /* 0xfffffffc00fc7947 */ /* 0x000fc0000383ffff */
[----:B------:R-:W-:-:S00]  /*0150*/  NOP ;  /* 0x0000000000007918 */ /* 0x000fc00000000000 */
        /* <DEDUP_REMOVED lines=10> */
.L_x_20:


//--------------------- .text._Z9vadd_fp32PKfS0_Pfi --------------------------
	.section	.text._Z9vadd_fp32PKfS0_Pfi,"ax",@progbits
	.align	128
        .global         _Z9vadd_fp32PKfS0_Pfi
        .type           _Z9vadd_fp32PKfS0_Pfi,@function
        .size           _Z9vadd_fp32PKfS0_Pfi,(.L_x_21 - _Z9vadd_fp32PKfS0_Pfi)
        .other          _Z9vadd_fp32PKfS0_Pfi,@"STO_CUDA_ENTRY STV_DEFAULT"
_Z9vadd_fp32PKfS0_Pfi:
.text._Z9vadd_fp32PKfS0_Pfi:
        /* <DEDUP_REMOVED lines=13> */
[----:B-1----:R-:W4:Y:S01]  /*00d0*/  LDG.E R2, desc[UR4][R2.64] ;  /* 0x0000000402027981 */ /* 0x002f22000c1e1900 */
[----:B--2---:R-:W-:-:S06]  /*00e0*/  IMAD.WIDE R4, R9, 0x4, R4 ;  /* 0x0000000409047825 */ /* 0x004fcc00078e0204 */
[----:B------:R-:W4:Y:S01]  /*00f0*/  LDG.E R5, desc[UR4][R4.64] ;  /* 0x0000000404057981 */ /* 0x000f22000c1e1900 */
[----:B---3--:R-:W-:-:S04]  /*0100*/  IMAD.WIDE R6, R9, 0x4, R6 ;  /* 0x0000000409067825 */ /* 0x008fc800078e0206 */
[----:B----4-:R-:W-:-:S05]  /*0110*/  FADD R9, R2, R5 ;  /* 0x0000000502097221 */ /* 0x010fca0000000000 */
[----:B------:R-:W-:Y:S01]  /*0120*/  STG.E desc[UR4][R6.64], R9 ;  /* 0x0000000906007986 */ /* 0x000fe2000c101904 */
[----:B------:R-:W-:Y:S05]  /*0130*/  EXIT ;  /* 0x000000000000794d */ /* 0x000fea0003800000 */
.L_x_1:
        /* <DEDUP_REMOVED lines=12> */
.L_x_21:


//--------------------- .text._Z15dequantize_int8PKaPffi --------------------------
	.section	.text._Z15dequantize_int8PKaPffi,"ax",@progbits
	.align	128
        .global         _Z15dequantize_int8PKaPffi
        .type           _Z15dequantize_int8PKaPffi,@function
        .size           _Z15dequantize_int8PKaPffi,(.L_x_22 - _Z15dequantize_int8PKaPffi)
        .other          _Z15dequantize_int8PKaPffi,@"STO_CUDA_ENTRY STV_DEFAULT"
_Z15dequantize_int8PKaPffi:
.text._Z15dequantize_int8PKaPffi:
        /* <DEDUP_REMOVED lines=8> */
[----:B------:R-:W0:Y:S01]  /*0080*/  LDCU.64 UR6, c[0x0][0x380] ;  /* 0x00007000ff0677ac */ /* 0x000e220008000a00 */
[----:B------:R-:W1:Y:S01]  /*0090*/  LDC.64 R2, c[0x0][0x388] ;  /* 0x0000e200ff027b82 */ /* 0x000e620000000a00 */
[----:B------:R-:W2:Y:S01]  /*00a0*/  LDCU.64 UR4, c[0x0][0x358] ;  /* 0x00006b00ff0477ac */ /* 0x000ea20008000a00 */
[C---:B0-----:R-:W-:Y:S01]  /*00b0*/  IADD3 R4, P0, PT, R7.reuse, UR6, RZ ;  /* 0x0000000607047c10 */ /* 0x041fe2000ff1e0ff */
[----:B------:R-:W0:Y:S03]  /*00c0*/  LDCU UR6, c[0x0][0x390] ;  /* 0x00007200ff0677ac */ /* 0x000e260008000800 */
[----:B------:R-:W-:-:S05]  /*00d0*/  LEA.HI.X.SX32 R5, R7, UR7, 0x1, P0 ;  /* 0x0000000707057c11 */ /* 0x000fca00080f0eff */
[----:B--2---:R-:W2:Y:S01]  /*00e0*/  LDG.E.S8 R4, desc[UR4][R4.64] ;  /* 0x0000000404047981 */ /* 0x004ea2000c1e1300 */
[----:B-1----:R-:W-:Y:S01]  /*00f0*/  IMAD.WIDE R2, R7, 0x4, R2 ;  /* 0x0000000407027825 */ /* 0x002fe200078e0202 */
[----:B--2---:R-:W0:Y:S03]  /*0100*/  I2F.S16 R0, R4 ;  /* 0x0000000400007306 */ /* 0x004e260000101400 */
[----:B0-----:R-:W-:-:S05]  /*0110*/  FMUL R7, R0, UR6 ;  /* 0x0000000600077c20 */ /* 0x001fca0008400000 */
[----:B------:R-:W-:Y:S01]  /*0120*/  STG.E desc[UR4][R2.64], R7 ;  /* 0x0000000702007986 */ /* 0x000fe2000c101904 */
[----:B------:R-:W-:Y:S05]  /*0130*/  EXIT ;  /* 0x000000000000794d */ /* 0x000fea0003800000 */
.L_x_2:
        /* <DEDUP_REMOVED lines=12> */
.L_x_22:


//--------------------- .text._Z13quantize_int8PKfPafi --------------------------
	.section	.text._Z13quantize_int8PKfPafi,"ax",@progbits
	.align	128
        .global         _Z13quantize_int8PKfPafi
        .type           _Z13quantize_int8PKfPafi,@function
        .size           _Z13quantize_int8PKfPafi,(.L_x_19 - _Z13quantize_int8PKfPafi)
        .other          _Z13quantize_int8PKfPafi,@"STO_CUDA_ENTRY STV_DEFAULT"
_Z13quantize_int8PKfPafi:
.text._Z13quantize_int8PKfPafi:
        /* <DEDUP_REMOVED lines=10> */
[----:B------:R-:W2:Y:S01]  /*00a0*/  LDC R9, c[0x0][0x390] ;  /* 0x0000e400ff097b82 */ /* 0x000ea20000000800 */
[----:B0-----:R-:W-:-:S05]  /*00b0*/  IMAD.WIDE R4, R2, 0x4, R4 ;  /* 0x0000000402047825 */ /* 0x001fca00078e0204 */
[----:B-1----:R-:W3:Y:S01]  /*00c0*/  LDG.E R0, desc[UR4][R4.64] ;  /* 0x0000000404007981 */ /* 0x002ee2000c1e1900 */
[----:B------:R-:W-:Y:S01]  /*00d0*/  BSSY.RECONVERGENT B0, `(.L_x_3) ;  /* 0x000000c000007945 */ /* 0x000fe20003800200 */
[----:B--2---:R-:W0:Y:S02]  /*00e0*/  MUFU.RCP R3, R9 ;  /* 0x0000000900037308 */ /* 0x004e240000001000 */
[----:B0-----:R-:W-:-:S04]  /*00f0*/  FFMA R6, R3, -R9, 1 ;  /* 0x3f80000003067423 */ /* 0x001fc80000000809 */
[----:B------:R-:W-:Y:S02]  /*0100*/  FFMA R3, R3, R6, R3 ;  /* 0x0000000603037223 */ /* 0x000fe40000000003 */
[----:B---3--:R-:W0:Y:S02]  /*0110*/  FCHK P0, R0, R9 ;  /* 0x0000000900007302 */ /* 0x008e240000000000 */
[----:B------:R-:W-:-:S04]  /*0120*/  FFMA R6, R0, R3, RZ ;  /* 0x0000000300067223 */ /* 0x000fc800000000ff */
[----:B------:R-:W-:-:S04]  /*0130*/  FFMA R7, R6, -R9, R0 ;  /* 0x8000000906077223 */ /* 0x000fc80000000000 */
[----:B------:R-:W-:Y:S01]  /*0140*/  FFMA R3, R3, R7, R6 ;  /* 0x0000000703037223 */ /* 0x000fe20000000006 */
[----:B0-----:R-:W-:Y:S06]  /*0150*/  @!P0 BRA `(.L_x_4) ;  /* 0x00000000000c8947 */ /* 0x001fec0003800000 */
[----:B------:R-:W-:-:S07]  /*0160*/  MOV R4, 0x180 ;  /* 0x0000018000047802 */ /* 0x000fce0000000f00 */
[----:B------:R-:W-:Y:S05]  /*0170*/  CALL.REL.NOINC `($__internal_0_$__cuda_sm3x_div_rn_noftz_f32_slowpath) ;  /* 0x0000000000387944 */ /* 0x000fea0003c00000 */
[----:B------:R-:W-:-:S07]  /*0180*/  IMAD.MOV.U32 R3, RZ, RZ, R0 ;  /* 0x000000ffff037224 */ /* 0x000fce00078e0000 */
.L_x_4:
[----:B------:R-:W-:Y:S05]  /*0190*/  BSYNC.RECONVERGENT B0 ;  /* 0x0000000000007941 */ /* 0x000fea0003800200 */
.L_x_3:
[----:B------:R-:W-:Y:S01]  /*01a0*/  IMAD.MOV.U32 R0, RZ, RZ, 0x3f000000 ;  /* 0x3f000000ff007424 */ /* 0x000fe200078e00ff */
[----:B------:R-:W0:Y:S04]  /*01b0*/  LDCU.64 UR6, c[0x0][0x388] ;  /* 0x00007100ff0677ac */ /* 0x000e280008000a00 */
[----:B------:R-:W-:-:S05]  /*01c0*/  LOP3.LUT R0, R0, 0x80000000, R3, 0xb8, !PT ;  /* 0x8000000000007812 */ /* 0x000fca00078eb803 */
[----:B------:R-:W-:-:S06]  /*01d0*/  FADD.RZ R0, R0, R3 ;  /* 0x0000000300007221 */ /* 0x000fcc000000c000 */
[----:B------:R-:W1:Y:S01]  /*01e0*/  FRND.TRUNC R0, R0 ;  /* 0x0000000000007307 */ /* 0x000e62000020d000 */
[----:B0-----:R-:W-:-:S04]  /*01f0*/  IADD3 R4, P0, PT, R2, UR6, RZ ;  /* 0x0000000602047c10 */ /* 0x001fc8000ff1e0ff */
[----:B------:R-:W-:Y:S02]  /*0200*/  LEA.HI.X.SX32 R5, R2, UR7, 0x1, P0 ;  /* 0x0000000702057c11 */ /* 0x000fe400080f0eff */
[----:B-1----:R-:W-:-:S04]  /*0210*/  FMNMX R3, R0, 127, PT ;  /* 0x42fe000000037809 */ /* 0x002fc80003800000 */
[----:B------:R-:W-:-:S06]  /*0220*/  FMNMX R3, R3, -128, !PT ;  /* 0xc300000003037809 */ /* 0x000fcc0007800000 */
[----:B------:R-:W0:Y:S02]  /*0230*/  F2I.TRUNC.NTZ R3, R3 ;  /* 0x0000000300037305 */ /* 0x000e24000020f100 */
[----:B0-----:R-:W-:Y:S01]  /*0240*/  STG.E.U8 desc[UR4][R4.64], R3 ;  /* 0x0000000304007986 */ /* 0x001fe2000c101104 */
[----:B------:R-:W-:Y:S05]  /*0250*/  EXIT ;  /* 0x000000000000794d */ /* 0x000fea0003800000 */
        .weak           $__internal_0_$__cuda_sm3x_div_rn_noftz_f32_slowpath
        .type           $__internal_0_$__cuda_sm3x_div_rn_noftz_f32_slowpath,@function
        .size           $__internal_0_$__cuda_sm3x_div_rn_noftz_f32_slowpath,(.L_x_19 - $__internal_0_$__cuda_sm3x_div_rn_noftz_f32_slowpath)
$__internal_0_$__cuda_sm3x_div_rn_noftz_f32_slowpath:
[----:B------:R-:W0:Y:S01]  /*0260*/  LDC R3, c[0x0][0x390] ;  /* 0x0000e400ff037b82 */ /* 0x000e220000000800 */
[--C-:B------:R-:W-:Y:S01]  /*0270*/  SHF.R.U32.HI R5, RZ, 0x17, R0.reuse ;  /* 0x00000017ff057819 */ /* 0x100fe20000011600 */
[----:B------:R-:W1:Y:S01]  /*0280*/  LDCU UR6, c[0x0][0x390] ;  /* 0x00007200ff0677ac */ /* 0x000e620008000800 */
[----:B------:R-:W-:Y:S01]  /*0290*/  BSSY.RECONVERGENT B1, `(.L_x_5) ;  /* 0x0000064000017945 */ /* 0x000fe20003800200 */
[----:B------:R-:W-:Y:S01]  /*02a0*/  IMAD.MOV.U32 R7, RZ, RZ, R0 ;  /* 0x000000ffff077224 */ /* 0x000fe200078e0000 */
[----:B------:R-:W-:-:S05]  /*02b0*/  LOP3.LUT R5, R5, 0xff, RZ, 0xc0, !PT ;  /* 0x000000ff05057812 */ /* 0x000fca00078ec0ff */
[----:B------:R-:W-:Y:S02]  /*02c0*/  VIADD R10, R5, 0xffffffff ;  /* 0xffffffff050a7836 */ /* 0x000fe40000000000 */
[----:B-1----:R-:W-:Y:S01]  /*02d0*/  IMAD.U32 R8, RZ, RZ, UR6 ;  /* 0x00000006ff087e24 */ /* 0x002fe2000f8e00ff */
[----:B0-----:R-:W-:-:S04]  /*02e0*/  SHF.R.U32.HI R6, RZ, 0x17, R3 ;  /* 0x00000017ff067819 */ /* 0x001fc80000011603 */
[----:B------:R-:W-:-:S05]  /*02f0*/  LOP3.LUT R6, R6, 0xff, RZ, 0xc0, !PT ;  /* 0x000000ff06067812 */ /* 0x000fca00078ec0ff */
[----:B------:R-:W-:-:S05]  /*0300*/  VIADD R11, R6, 0xffffffff ;  /* 0xffffffff060b7836 */ /* 0x000fca0000000000 */
[----:B------:R-:W-:-:S04]  /*0310*/  ISETP.GT.U32.AND P0, PT, R11, 0xfd, PT ;  /* 0x000000fd0b00780c */ /* 0x000fc80003f04070 */
[----:B------:R-:W-:-:S13]  /*0320*/  ISETP.GT.U32.OR P0, PT, R10, 0xfd, P0 ;  /* 0x000000fd0a00780c */ /* 0x000fda0000704470 */
[----:B------:R-:W-:Y:S01]  /*0330*/  @!P0 IMAD.MOV.U32 R9, RZ, RZ, RZ ;  /* 0x000000ffff098224 */ /* 0x000fe200078e00ff */
[----:B------:R-:W-:Y:S06]  /*0340*/  @!P0 BRA `(.L_x_6) ;  /* 0x00000000005c8947 */ /* 0x000fec0003800000 */
[----:B------:R-:W-:Y:S02]  /*0350*/  FSETP.GTU.FTZ.AND P1, PT, |R3|, +INF , PT ;  /* 0x7f8000000300780b */ /* 0x000fe40003f3c200 */
[----:B------:R-:W-:-:S04]  /*0360*/  FSETP.GTU.FTZ.AND P0, PT, |R0|, +INF , PT ;  /* 0x7f8000000000780b */ /* 0x000fc80003f1c200 */
[----:B------:R-:W-:-:S13]  /*0370*/  PLOP3.LUT P0, PT, P0, P1, PT, 0xf8, 0x8f ;  /* 0x00000000008f781c */ /* 0x000fda0000703f70 */
[----:B------:R-:W-:Y:S05]  /*0380*/  @P0 BRA `(.L_x_7) ;  /* 0x00000004004c0947 */ /* 0x000fea0003800000 */
[----:B------:R-:W-:-:S13]  /*0390*/  LOP3.LUT P0, RZ, R8, 0x7fffffff, R7, 0xc8, !PT ;  /* 0x7fffffff08ff7812 */ /* 0x000fda000780c807 */
[----:B------:R-:W-:Y:S05]  /*03a0*/  @!P0 BRA `(.L_x_8) ;  /* 0x00000004003c8947 */ /* 0x000fea0003800000 */
[C---:B------:R-:W-:Y:S02]  /*03b0*/  FSETP.NEU.FTZ.AND P2, PT, |R0|.reuse, +INF , PT ;  /* 0x7f8000000000780b */ /* 0x040fe40003f5d200 */
[----:B------:R-:W-:Y:S02]  /*03c0*/  FSETP.NEU.FTZ.AND P1, PT, |R3|, +INF , PT ;  /* 0x7f8000000300780b */ /* 0x000fe40003f3d200 */
[----:B------:R-:W-:-:S11]  /*03d0*/  FSETP.NEU.FTZ.AND P0, PT, |R0|, +INF , PT ;  /* 0x7f8000000000780b */ /* 0x000fd60003f1d200 */
[----:B------:R-:W-:Y:S05]  /*03e0*/  @!P1 BRA !P2, `(.L_x_8) ;  /* 0x00000004002c9947 */ /* 0x000fea0005000000 */
[----:B------:R-:W-:-:S04]  /*03f0*/  LOP3.LUT P2, RZ, R7, 0x7fffffff, RZ, 0xc0, !PT ;  /* 0x7fffffff07ff7812 */ /* 0x000fc8000784c0ff */
[----:B------:R-:W-:-:S13]  /*0400*/  PLOP3.LUT P1, PT, P1, P2, PT, 0x2f, 0xf2 ;  /* 0x0000000000f2781c */ /* 0x000fda0000f24577 */
[----:B------:R-:W-:Y:S05]  /*0410*/  @P1 BRA `(.L_x_9) ;  /* 0x0000000400181947 */ /* 0x000fea0003800000 */
[----:B------:R-:W-:-:S04]  /*0420*/  LOP3.LUT P1, RZ, R8, 0x7fffffff, RZ, 0xc0, !PT ;  /* 0x7fffffff08ff7812 */ /* 0x000fc8000782c0ff */
[----:B------:R-:W-:-:S13]  /*0430*/  PLOP3.LUT P0, PT, P0, P1, PT, 0x2f, 0xf2 ;  /* 0x0000000000f2781c */ /* 0x000fda0000702577 */
[----:B------:R-:W-:Y:S05]  /*0440*/  @P0 BRA `(.L_x_10) ;  /* 0x0000000400000947 */ /* 0x000fea0003800000 */
[----:B------:R-:W-:Y:S02]  /*0450*/  ISETP.GE.AND P0, PT, R10, RZ, PT ;  /* 0x000000ff0a00720c */ /* 0x000fe40003f06270 */
[----:B------:R-:W-:-:S11]  /*0460*/  ISETP.GE.AND P1, PT, R11, RZ, PT ;  /* 0x000000ff0b00720c */ /* 0x000fd60003f26270 */
[----:B------:R-:W-:Y:S02]  /*0470*/  @P0 IMAD.MOV.U32 R9, RZ, RZ, RZ ;  /* 0x000000ffff090224 */ /* 0x000fe400078e00ff */
[----:B------:R-:W-:Y:S01]  /*0480*/  @!P0 FFMA R7, R0, 1.84467440737095516160e+19, RZ ;  /* 0x5f80000000078823 */ /* 0x000fe200000000ff */
[----:B------:R-:W-:Y:S02]  /*0490*/  @!P0 IMAD.MOV.U32 R9, RZ, RZ, -0x40 ;  /* 0xffffffc0ff098424 */ /* 0x000fe400078e00ff */
[----:B------:R-:W-:Y:S02]  /*04a0*/  @!P1 FFMA R8, R3, 1.84467440737095516160e+19, RZ ;  /* 0x5f80000003089823 */ /* 0x000fe400000000ff */
[----:B------:R-:W-:-:S07]  /*04b0*/  @!P1 VIADD R9, R9, 0x40 ;  /* 0x0000004009099836 */ /* 0x000fce0000000000 */
.L_x_6:
[----:B------:R-:W-:Y:S01]  /*04c0*/  LEA R3, R6, 0xc0800000, 0x17 ;  /* 0xc080000006037811 */ /* 0x000fe200078eb8ff */
[----:B------:R-:W-:Y:S01]  /*04d0*/  VIADD R5, R5, 0xffffff81 ;  /* 0xffffff8105057836 */ /* 0x000fe20000000000 */
[----:B------:R-:W-:Y:S03]  /*04e0*/  BSSY.RECONVERGENT B2, `(.L_x_11) ;  /* 0x0000035000027945 */ /* 0x000fe60003800200 */
[----:B------:R-:W-:Y:S01]  /*04f0*/  IMAD.IADD R3, R8, 0x1, -R3 ;  /* 0x0000000108037824 */ /* 0x000fe200078e0a03 */
[C---:B------:R-:W-:Y:S01]  /*0500*/  IADD3 R6, PT, PT, R5.reuse, 0x7f, -R6 ;  /* 0x0000007f05067810 */ /* 0x040fe20007ffe806 */
[----:B------:R-:W-:Y:S02]  /*0510*/  IMAD R0, R5, -0x800000, R7 ;  /* 0xff80000005007824 */ /* 0x000fe400078e0207 */
[----:B------:R-:W0:Y:S01]  /*0520*/  MUFU.RCP R8, R3 ;  /* 0x0000000300087308 */ /* 0x000e220000001000 */
[----:B------:R-:W-:Y:S01]  /*0530*/  FADD.FTZ R11, -R3, -RZ ;  /* 0x800000ff030b7221 */ /* 0x000fe20000010100 */
[----:B------:R-:W-:-:S03]  /*0540*/  IMAD.IADD R6, R6, 0x1, R9 ;  /* 0x0000000106067824 */ /* 0x000fc600078e0209 */
[----:B0-----:R-:W-:-:S04]  /*0550*/  FFMA R13, R8, R11, 1 ;  /* 0x3f800000080d7423 */ /* 0x001fc8000000000b */
[----:B------:R-:W-:-:S04]  /*0560*/  FFMA R10, R8, R13, R8 ;  /* 0x0000000d080a7223 */ /* 0x000fc80000000008 */
[----:B------:R-:W-:-:S04]  /*0570*/  FFMA R7, R0, R10, RZ ;  /* 0x0000000a00077223 */ /* 0x000fc800000000ff */
[----:B------:R-:W-:-:S04]  /*0580*/  FFMA R8, R11, R7, R0 ;  /* 0x000000070b087223 */ /* 0x000fc80000000000 */
[----:B------:R-:W-:-:S04]  /*0590*/  FFMA R7, R10, R8, R7 ;  /* 0x000000080a077223 */ /* 0x000fc80000000007 */
[----:B------:R-:W-:-:S04]  /*05a0*/  FFMA R8, R11, R7, R0 ;  /* 0x000000070b087223 */ /* 0x000fc80000000000 */
[----:B------:R-:W-:-:S05]  /*05b0*/  FFMA R0, R10, R8, R7 ;  /* 0x000000080a007223 */ /* 0x000fca0000000007 */
[----:B------:R-:W-:-:S04]  /*05c0*/  SHF.R.U32.HI R3, RZ, 0x17, R0 ;  /* 0x00000017ff037819 */ /* 0x000fc80000011600 */
[----:B------:R-:W-:-:S05]  /*05d0*/  LOP3.LUT R3, R3, 0xff, RZ, 0xc0, !PT ;  /* 0x000000ff03037812 */ /* 0x000fca00078ec0ff */
[----:B------:R-:W-:-:S04]  /*05e0*/  IMAD.IADD R9, R3, 0x1, R6 ;  /* 0x0000000103097824 */ /* 0x000fc800078e0206 */
[----:B------:R-:W-:-:S05]  /*05f0*/  VIADD R3, R9, 0xffffffff ;  /* 0xffffffff09037836 */ /* 0x000fca0000000000 */
[----:B------:R-:W-:-:S13]  /*0600*/  ISETP.GE.U32.AND P0, PT, R3, 0xfe, PT ;  /* 0x000000fe0300780c */ /* 0x000fda0003f06070 */
[----:B------:R-:W-:Y:S05]  /*0610*/  @!P0 BRA `(.L_x_12) ;  /* 0x0000000000808947 */ /* 0x000fea0003800000 */
[----:B------:R-:W-:-:S13]  /*0620*/  ISETP.GT.AND P0, PT, R9, 0xfe, PT ;  /* 0x000000fe0900780c */ /* 0x000fda0003f04270 */
[----:B------:R-:W-:Y:S05]  /*0630*/  @P0 BRA `(.L_x_13) ;  /* 0x00000000006c0947 */ /* 0x000fea0003800000 */
[----:B------:R-:W-:-:S13]  /*0640*/  ISETP.GE.AND P0, PT, R9, 0x1, PT ;  /* 0x000000010900780c */ /* 0x000fda0003f06270 */
[----:B------:R-:W-:Y:S05]  /*0650*/  @P0 BRA `(.L_x_14) ;  /* 0x0000000000740947 */ /* 0x000fea0003800000 */
[----:B------:R-:W-:Y:S02]  /*0660*/  ISETP.GE.AND P0, PT, R9, -0x18, PT ;  /* 0xffffffe80900780c */ /* 0x000fe40003f06270 */
[----:B------:R-:W-:-:S11]  /*0670*/  LOP3.LUT R0, R0, 0x80000000, RZ, 0xc0, !PT ;  /* 0x8000000000007812 */ /* 0x000fd600078ec0ff */
[----:B------:R-:W-:Y:S05]  /*0680*/  @!P0 BRA `(.L_x_14) ;  /* 0x0000000000688947 */ /* 0x000fea0003800000 */
[CCC-:B------:R-:W-:Y:S01]  /*0690*/  FFMA.RZ R3, R10.reuse, R8.reuse, R7.reuse ;  /* 0x000000080a037223 */ /* 0x1c0fe2000000c007 */
[CCC-:B------:R-:W-:Y:S01]  /*06a0*/  FFMA.RM R6, R10.reuse, R8.reuse, R7.reuse ;  /* 0x000000080a067223 */ /* 0x1c0fe20000004007 */
[C---:B------:R-:W-:Y:S02]  /*06b0*/  ISETP.NE.AND P2, PT, R9.reuse, RZ, PT ;  /* 0x000000ff0900720c */ /* 0x040fe40003f45270 */
[----:B------:R-:W-:Y:S02]  /*06c0*/  ISETP.NE.AND P1, PT, R9, RZ, PT ;  /* 0x000000ff0900720c */ /* 0x000fe40003f25270 */
[----:B------:R-:W-:Y:S01]  /*06d0*/  LOP3.LUT R5, R3, 0x7fffff, RZ, 0xc0, !PT ;  /* 0x007fffff03057812 */ /* 0x000fe200078ec0ff */
[----:B------:R-:W-:Y:S01]  /*06e0*/  FFMA.RP R3, R10, R8, R7 ;  /* 0x000000080a037223 */ /* 0x000fe20000008007 */
[----:B------:R-:W-:Y:S02]  /*06f0*/  VIADD R8, R9, 0x20 ;  /* 0x0000002009087836 */ /* 0x000fe40000000000 */
[----:B------:R-:W-:Y:S01]  /*0700*/  LOP3.LUT R5, R5, 0x800000, RZ, 0xfc, !PT ;  /* 0x0080000005057812 */ /* 0x000fe200078efcff */
[----:B------:R-:W-:Y:S01]  /*0710*/  IMAD.MOV R7, RZ, RZ, -R9 ;  /* 0x000000ffff077224 */ /* 0x000fe200078e0a09 */
[----:B------:R-:W-:-:S02]  /*0720*/  FSETP.NEU.FTZ.AND P0, PT, R3, R6, PT ;  /* 0x000000060300720b */ /* 0x000fc40003f1d000 */
[----:B------:R-:W-:Y:S02]  /*0730*/  SHF.L.U32 R8, R5, R8, RZ ;  /* 0x0000000805087219 */ /* 0x000fe400000006ff */
[----:B------:R-:W-:Y:S02]  /*0740*/  SEL R6, R7, RZ, P2 ;  /* 0x000000ff07067207 */ /* 0x000fe40001000000 */
[----:B------:R-:W-:Y:S02]  /*0750*/  ISETP.NE.AND P1, PT, R8, RZ, P1 ;  /* 0x000000ff0800720c */ /* 0x000fe40000f25270 */
[----:B------:R-:W-:Y:S02]  /*0760*/  SHF.R.U32.HI R6, RZ, R6, R5 ;  /* 0x00000006ff067219 */ /* 0x000fe40000011605 */
[----:B------:R-:W-:Y:S02]  /*0770*/  PLOP3.LUT P0, PT, P0, P1, PT, 0xf8, 0x8f ;  /* 0x00000000008f781c */ /* 0x000fe40000703f70 */
[----:B------:R-:W-:-:S02]  /*0780*/  SHF.R.U32.HI R8, RZ, 0x1, R6 ;  /* 0x00000001ff087819 */ /* 0x000fc40000011606 */
[----:B------:R-:W-:-:S04]  /*0790*/  SEL R3, RZ, 0x1, !P0 ;  /* 0x00000001ff037807 */ /* 0x000fc80004000000 */
[----:B------:R-:W-:-:S04]  /*07a0*/  LOP3.LUT R3, R3, 0x1, R8, 0xf8, !PT ;  /* 0x0000000103037812 */ /* 0x000fc800078ef808 */
[----:B------:R-:W-:-:S05]  /*07b0*/  LOP3.LUT R3, R3, R6, RZ, 0xc0, !PT ;  /* 0x0000000603037212 */ /* 0x000fca00078ec0ff */
[----:B------:R-:W-:-:S05]  /*07c0*/  IMAD.IADD R3, R8, 0x1, R3 ;  /* 0x0000000108037824 */ /* 0x000fca00078e0203 */
[----:B------:R-:W-:Y:S01]  /*07d0*/  LOP3.LUT R0, R3, R0, RZ, 0xfc, !PT ;  /* 0x0000000003007212 */ /* 0x000fe200078efcff */
[----:B------:R-:W-:Y:S06]  /*07e0*/  BRA `(.L_x_14) ;  /* 0x0000000000107947 */ /* 0x000fec0003800000 */
.L_x_13:
[----:B------:R-:W-:-:S04]  /*07f0*/  LOP3.LUT R0, R0, 0x80000000, RZ, 0xc0, !PT ;  /* 0x8000000000007812 */ /* 0x000fc800078ec0ff */
[----:B------:R-:W-:Y:S01]  /*0800*/  LOP3.LUT R0, R0, 0x7f800000, RZ, 0xfc, !PT ;  /* 0x7f80000000007812 */ /* 0x000fe200078efcff */
[----:B------:R-:W-:Y:S06]  /*0810*/  BRA `(.L_x_14) ;  /* 0x0000000000047947 */ /* 0x000fec0003800000 */
.L_x_12:
[----:B------:R-:W-:-:S07]  /*0820*/  IMAD R0, R6, 0x800000, R0 ;  /* 0x0080000006007824 */ /* 0x000fce00078e0200 */
.L_x_14:
[----:B------:R-:W-:Y:S05]  /*0830*/  BSYNC.RECONVERGENT B2 ;  /* 0x0000000000027941 */ /* 0x000fea0003800200 */
.L_x_11:
[----:B------:R-:W-:Y:S05]  /*0840*/  BRA `(.L_x_15) ;  /* 0x0000000000207947 */ /* 0x000fea0003800000 */
.L_x_10:
[----:B------:R-:W-:-:S04]  /*0850*/  LOP3.LUT R0, R8, 0x80000000, R7, 0x48, !PT ;  /* 0x8000000008007812 */ /* 0x000fc800078e4807 */
[----:B------:R-:W-:Y:S01]  /*0860*/  LOP3.LUT R0, R0, 0x7f800000, RZ, 0xfc, !PT ;  /* 0x7f80000000007812 */ /* 0x000fe200078efcff */
[----:B------:R-:W-:Y:S06]  /*0870*/  BRA `(.L_x_15) ;  /* 0x0000000000147947 */ /* 0x000fec0003800000 */
.L_x_9:
[----:B------:R-:W-:Y:S01]  /*0880*/  LOP3.LUT R0, R8, 0x80000000, R7, 0x48, !PT ;  /* 0x8000000008007812 */ /* 0x000fe200078e4807 */
[----:B------:R-:W-:Y:S06]  /*0890*/  BRA `(.L_x_15) ;  /* 0x00000000000c7947 */ /* 0x000fec0003800000 */
.L_x_8:
[----:B------:R-:W0:Y:S01]  /*08a0*/  MUFU.RSQ R0, -QNAN ;  /* 0xffc0000000007908 */ /* 0x000e220000001400 */
[----:B------:R-:W-:Y:S05]  /*08b0*/  BRA `(.L_x_15) ;  /* 0x0000000000047947 */ /* 0x000fea0003800000 */
.L_x_7:
[----:B------:R-:W-:-:S07]  /*08c0*/  FADD.FTZ R0, R0, R3 ;  /* 0x0000000300007221 */ /* 0x000fce0000010000 */
.L_x_15:
[----:B------:R-:W-:Y:S05]  /*08d0*/  BSYNC.RECONVERGENT B1 ;  /* 0x0000000000017941 */ /* 0x000fea0003800200 */
.L_x_5:
[----:B------:R-:W-:-:S04]  /*08e0*/  IMAD.MOV.U32 R5, RZ, RZ, 0x0 ;  /* 0x00000000ff057424 */ /* 0x000fc800078e00ff */
[----:B0-----:R-:W-:Y:S05]  /*08f0*/  RET.REL.NODEC R4 `(_Z13quantize_int8PKfPafi) ;  /* 0xfffffff404c07950 */ /* 0x001fea0003c3ffff */
.L_x_16:
        /* <DEDUP_REMOVED lines=16> */
.L_x_19:


//--------------------- .text._Z12fp16_to_fp32PK6__halfPfi --------------------------
	.section	.text._Z12fp16_to_fp32PK6__halfPfi,"ax",@progbits
	.align	128
        .global         _Z12fp16_to_fp32PK6__halfPfi
        .type           _Z12fp16_to_fp32PK6__halfPfi,@function
        .size           _Z12fp16_to_fp32PK6__halfPfi,(.L_x_24 - _Z12fp16_to_fp32PK6__halfPfi)
        .other          _Z12fp16_to_fp32PK6__halfPfi,@"STO_CUDA_ENTRY STV_DEFAULT"
_Z12fp16_to_fp32PK6__halfPfi:
.text._Z12fp16_to_fp32PK6__halfPfi:
        /* <DEDUP_REMOVED lines=10> */
[----:B------:R-:W2:Y:S01]  /*00a0*/  LDC.64 R4, c[0x0][0x388] ;  /* 0x0000e200ff047b82 */ /* 0x000ea20000000a00 */
[----:B0-----:R-:W-:-:S06]  /*00b0*/  IMAD.WIDE R2, R7, 0x2, R2 ;  /* 0x0000000207027825 */ /* 0x001fcc00078e0202 */
[----:B-1----:R-:W3:Y:S01]  /*00c0*/  LDG.E.U16 R2, desc[UR4][R2.64] ;  /* 0x0000000402027981 */ /* 0x002ee2000c1e1500 */
[----:B--2---:R-:W-:-:S04]  /*00d0*/  IMAD.WIDE R4, R7, 0x4, R4 ;  /* 0x0000000407047825 */ /* 0x004fc800078e0204 */
[----:B---3--:R-:W-:-:S05]  /*00e0*/  HADD2.F32 R7, -RZ, R2.H0_H0 ;  /* 0x20000002ff077230 */ /* 0x008fca0000004100 */
[----:B------:R-:W-:Y:S01]  /*00f0*/  STG.E desc[UR4][R4.64], R7 ;  /* 0x0000000704007986 */ /* 0x000fe2000c101904 */
[----:B------:R-:W-:Y:S05]  /*0100*/  EXIT ;  /* 0x000000000000794d */ /* 0x000fea0003800000 */
.L_x_17:
        /* <DEDUP_REMOVED lines=15> */
.L_x_24:


//--------------------- .text._Z12fp32_to_fp16PKfP6__halfi --------------------------
	.section	.text._Z12fp32_to_fp16PKfP6__halfi,"ax",@progbits
	.align	128
        .global         _Z12fp32_to_fp16PKfP6__halfi
        .type           _Z12fp32_to_fp16PKfP6__halfi,@function
        .size           _Z12fp32_to_fp16PKfP6__halfi,(.L_x_25 - _Z12fp32_to_fp16PKfP6__halfi)
        .other          _Z12fp32_to_fp16PKfP6__halfi,@"STO_CUDA_ENTRY STV_DEFAULT"
_Z12fp32_to_fp16PKfP6__halfi:
.text._Z12fp32_to_fp16PKfP6__halfi:
        /* <DEDUP_REMOVED lines=12> */
[----:B-1----:R-:W3:Y:S01]  /*00c0*/  LDG.E R2, desc[UR4][R2.64] ;  /* 0x0000000402027981 */ /* 0x002ee2000c1e1900 */
[----:B--2---:R-:W-:Y:S01]  /*00d0*/  IMAD.WIDE R4, R7, 0x2, R4 ;  /* 0x0000000207047825 */ /* 0x004fe200078e0204 */
[----:B---3--:R-:W-:-:S05]  /*00e0*/  F2FP.F16.F32.PACK_AB R0, RZ, R2 ;  /* 0x00000002ff00723e */ /* 0x008fca00000000ff */
[----:B------:R-:W-:Y:S01]  /*00f0*/  STG.E.U16 desc[UR4][R4.64], R0 ;  /* 0x0000000004007986 */ /* 0x000fe2000c101504 */
[----:B------:R-:W-:Y:S05]  /*0100*/  EXIT ;  /* 0x000000000000794d */ /* 0x000fea0003800000 */
.L_x_18:
        /* <DEDUP_REMOVED lines=15> */
.L_x_25:


//--------------------- .nv.shared.reserved.0     --------------------------
	.section	.nv.shared.reserved.0,"aw",@nobits
	.weak		__nv_reservedSMEM_offset_0_alias
	.size		__nv_reservedSMEM_offset_0_alias, 0, 64
	.other		__nv_reservedSMEM_offset_0_alias,@"STO_CUDA_RESERVED_SHARED STV_DEFAULT"
__nv_reservedSMEM_offset_0_alias:
	.zero		0
	.zero		64


//--------------------- .nv.constant0._Z9vadd_fp16PK6__halfS1_PS_i --------------------------
	.section	.nv.constant0._Z9vadd_fp16PK6__halfS1_PS_i,"a",@progbits
	.sectionflags	@""
	.align	4
.nv.constant0._Z9vadd_fp16PK6__halfS1_PS_i:
	.zero		924


//--------------------- .nv.constant0._Z9vadd_fp32PKfS0_Pfi --------------------------
	.section	.nv.constant0._Z9vadd_fp32PKfS0_Pfi,"a",@progbits
	.sectionflags	@""
	.align	4
.nv.constant0._Z9vadd_fp32PKfS0_Pfi:
	.zero		924


//--------------------- .nv.constant0._Z15dequantize_int8PKaPffi --------------------------
	.section	.nv.constant0._Z15dequantize_int8PKaPffi,"a",@progbits
	.sectionflags	@""
	.align	4
.nv.constant0._Z15dequantize_int8PKaPffi:
	.zero		920


//--------------------- .nv.constant0._Z13quantize_int8PKfPafi --------------------------
	.section	.nv.constant0._Z13quantize_int8PKfPafi,"a",@progbits
	.sectionflags	@""
	.align	4
.nv.constant0._Z13quantize_int8PKfPafi:
	.zero		920


//--------------------- .nv.constant0._Z12fp16_to_fp32PK6__halfPfi --------------------------
	.section	.nv.constant0._Z12fp16_to_fp32PK6__halfPfi,"a",@progbits
	.sectionflags	@""
	.align	4
.nv.constant0._Z12fp16_to_fp32PK6__halfPfi:
	.zero		916


//--------------------- .nv.constant0._Z12fp32_to_fp16PKfP6__halfi --------------------------
	.section	.nv.constant0._Z12fp32_to_fp16PKfP6__halfi,"a",@progbits
	.sectionflags	@""
	.align	4
.nv.constant0._Z12fp32_to_fp16PKfP6__halfi:
	.zero		916


//--------------------- SYMBOLS --------------------------

	.type		.nv.reservedSmem.offset0,@object
	.size		.nv.reservedSmem.offset0,0x4
